//
// Generated by NVIDIA NVVM Compiler
//
// Compiler Build ID: CL-36424714
// Cuda compilation tools, release 13.0, V13.0.88
// Based on NVVM 20.0.0
//

.version 9.0
.target sm_100
.address_size 64

	// .globl	_Z21stencil_1d_not_sharedPiS_i
.extern .shared .align 16 .b8 temp[];

.visible .entry _Z21stencil_1d_not_sharedPiS_i(
	.param .u64 .ptr .align 1 _Z21stencil_1d_not_sharedPiS_i_param_0,
	.param .u64 .ptr .align 1 _Z21stencil_1d_not_sharedPiS_i_param_1,
	.param .u32 _Z21stencil_1d_not_sharedPiS_i_param_2
)
{
	.reg .pred 	%p<4>;
	.reg .b32 	%r<18>;
	.reg .b64 	%rd<10>;

	ld.param.u64 	%rd1, [_Z21stencil_1d_not_sharedPiS_i_param_0];
	ld.param.u64 	%rd2, [_Z21stencil_1d_not_sharedPiS_i_param_1];
	ld.param.u32 	%r2, [_Z21stencil_1d_not_sharedPiS_i_param_2];
	mov.u32 	%r4, %tid.x;
	mov.u32 	%r5, %ctaid.x;
	mov.u32 	%r6, %ntid.x;
	mad.lo.s32 	%r7, %r5, %r6, %r4;
	setp.lt.s32 	%p1, %r7, 1;
	add.s32 	%r8, %r2, -1;
	setp.ge.s32 	%p2, %r7, %r8;
	or.pred  	%p3, %p1, %p2;
	@%p3 bra 	$L__BB0_2;
	cvta.to.global.u64 	%rd3, %rd1;
	cvta.to.global.u64 	%rd4, %rd2;
	add.s32 	%r9, %r7, -1;
	mul.wide.u32 	%rd5, %r9, 4;
	add.s64 	%rd6, %rd3, %rd5;
	ld.global.u32 	%r10, [%rd6];
	mul.wide.u32 	%rd7, %r7, 4;
	add.s64 	%rd8, %rd3, %rd7;
	ld.global.u32 	%r11, [%rd8];
	add.s32 	%r12, %r11, %r10;
	ld.global.u32 	%r13, [%rd8+4];
	add.s32 	%r14, %r12, %r13;
	mul.hi.s32 	%r15, %r14, 1431655766;
	shr.u32 	%r16, %r15, 31;
	add.s32 	%r17, %r15, %r16;
	add.s64 	%rd9, %rd4, %rd7;
	st.global.u32 	[%rd9], %r17;
$L__BB0_2:
	ret;

}
	// .globl	_Z17stencil_1d_sharedPiS_i
.visible .entry _Z17stencil_1d_sharedPiS_i(
	.param .u64 .ptr .align 1 _Z17stencil_1d_sharedPiS_i_param_0,
	.param .u64 .ptr .align 1 _Z17stencil_1d_sharedPiS_i_param_1,
	.param .u32 _Z17stencil_1d_sharedPiS_i_param_2
)
{
	.reg .pred 	%p<11>;
	.reg .b32 	%r<24>;
	.reg .b64 	%rd<11>;

	ld.param.u64 	%rd4, [_Z17stencil_1d_sharedPiS_i_param_0];
	ld.param.u64 	%rd3, [_Z17stencil_1d_sharedPiS_i_param_1];
	ld.param.u32 	%r5, [_Z17stencil_1d_sharedPiS_i_param_2];
	cvta.to.global.u64 	%rd1, %rd4;
	mov.u32 	%r1, %tid.x;
	mov.u32 	%r6, %ctaid.x;
	mov.u32 	%r2, %ntid.x;
	mad.lo.s32 	%r3, %r6, %r2, %r1;
	setp.ge.s32 	%p1, %r3, %r5;
	shl.b32 	%r7, %r1, 2;
	mov.u32 	%r8, temp;
	add.s32 	%r4, %r8, %r7;
	@%p1 bra 	$L__BB1_5;
	mul.wide.s32 	%rd5, %r3, 4;
	add.s64 	%rd2, %rd1, %rd5;
	ld.global.u32 	%r9, [%rd2];
	st.shared.u32 	[%r4+4], %r9;
	setp.ne.s32 	%p2, %r1, 0;
	setp.lt.s32 	%p3, %r3, 1;
	or.pred  	%p4, %p2, %p3;
	@%p4 bra 	$L__BB1_3;
	add.s32 	%r10, %r3, -1;
	mul.wide.u32 	%rd6, %r10, 4;
	add.s64 	%rd7, %rd1, %rd6;
	ld.global.u32 	%r11, [%rd7];
	st.shared.u32 	[temp], %r11;
$L__BB1_3:
	add.s32 	%r12, %r2, -1;
	setp.ne.s32 	%p5, %r1, %r12;
	add.s32 	%r13, %r5, -1;
	setp.ge.s32 	%p6, %r3, %r13;
	or.pred  	%p7, %p5, %p6;
	@%p7 bra 	$L__BB1_5;
	ld.global.u32 	%r14, [%rd2+4];
	st.shared.u32 	[%r4+8], %r14;
$L__BB1_5:
	bar.sync 	0;
	setp.lt.s32 	%p8, %r3, 1;
	add.s32 	%r15, %r5, -1;
	setp.ge.s32 	%p9, %r3, %r15;
	or.pred  	%p10, %p8, %p9;
	@%p10 bra 	$L__BB1_7;
	ld.shared.u32 	%r16, [%r4];
	ld.shared.u32 	%r17, [%r4+4];
	add.s32 	%r18, %r17, %r16;
	ld.shared.u32 	%r19, [%r4+8];
	add.s32 	%r20, %r18, %r19;
	mul.hi.s32 	%r21, %r20, 1431655766;
	shr.u32 	%r22, %r21, 31;
	add.s32 	%r23, %r21, %r22;
	cvta.to.global.u64 	%rd8, %rd3;
	mul.wide.u32 	%rd9, %r3, 4;
	add.s64 	%rd10, %rd8, %rd9;
	st.global.u32 	[%rd10], %r23;
$L__BB1_7:
	ret;

}


// ===== COMPILED SASS (sm_100) =====

	.target	sm_100

	.elftype	@"ET_EXEC"


//--------------------- .note.nv.tkinfo           --------------------------
	.section	.note.nv.tkinfo,"",@"SHT_NOTE"
	.sectionflags	@"SHF_NOTE_NV_TKINFO"
	.tkinfo
        /*0018*/ 	.word	0x00000002
        /*0030*/ 	.string	""
        /*0030*/ 	.string	"ptxas"
        /*0030*/ 	.string	"Cuda compilation tools, release 13.0, V13.0.88"
        /*0030*/ 	.string	"Build cuda_13.0.r13.0/compiler.36424714_0"
        /*0030*/ 	.string	"-arch sm_100 -m 64 "



//--------------------- .note.nv.cuinfo           --------------------------
	.section	.note.nv.cuinfo,"",@"SHT_NOTE"
	.sectionflags	@"SHF_NOTE_NV_CUINFO"
        /*0018*/ 	.short	0x0002
        /*001a*/ 	.short	0x0064
        /*001c*/ 	.short	0x0082
	.zero		2


//--------------------- .nv.info                  --------------------------
	.section	.nv.info,"",@"SHT_CUDA_INFO"
	.align	4


	//----- nvinfo : EIATTR_REGCOUNT
	.align		4
        /*0000*/ 	.byte	0x04, 0x2f
        /*0002*/ 	.short	(.L_1 - .L_0)
	.align		4
.L_0:
        /*0004*/ 	.word	index@(_Z21stencil_1d_not_sharedPiS_i)
        /*0008*/ 	.word	0x0000000e


	//----- nvinfo : EIATTR_FRAME_SIZE
	.align		4
.L_1:
        /*000c*/ 	.byte	0x04, 0x11
        /*000e*/ 	.short	(.L_3 - .L_2)
	.align		4
.L_2:
        /*0010*/ 	.word	index@(_Z21stencil_1d_not_sharedPiS_i)
        /*0014*/ 	.word	0x00000000


	//----- nvinfo : EIATTR_REGCOUNT
	.align		4
.L_3:
        /*0018*/ 	.byte	0x04, 0x2f
        /*001a*/ 	.short	(.L_5 - .L_4)
	.align		4
.L_4:
        /*001c*/ 	.word	index@(_Z17stencil_1d_sharedPiS_i)
        /*0020*/ 	.word	0x0000000e


	//----- nvinfo : EIATTR_FRAME_SIZE
	.align		4
.L_5:
        /*0024*/ 	.byte	0x04, 0x11
        /*0026*/ 	.short	(.L_7 - .L_6)
	.align		4
.L_6:
        /*0028*/ 	.word	index@(_Z17stencil_1d_sharedPiS_i)
        /*002c*/ 	.word	0x00000000


	//----- nvinfo : EIATTR_MIN_STACK_SIZE
	.align		4
.L_7:
        /*0030*/ 	.byte	0x04, 0x12
        /*0032*/ 	.short	(.L_9 - .L_8)
	.align		4
.L_8:
        /*0034*/ 	.word	index@(_Z17stencil_1d_sharedPiS_i)
        /*0038*/ 	.word	0x00000000


	//----- nvinfo : EIATTR_MIN_STACK_SIZE
	.align		4
.L_9:
        /*003c*/ 	.byte	0x04, 0x12
        /*003e*/ 	.short	(.L_11 - .L_10)
	.align		4
.L_10:
        /*0040*/ 	.word	index@(_Z21stencil_1d_not_sharedPiS_i)
        /*0044*/ 	.word	0x00000000
.L_11:


//--------------------- .nv.compat                --------------------------
	.section	.nv.compat,"",@"SHT_CUDA_COMPAT_INFO"
	.align	4
        /*0000*/ 	.byte	0x02, 0x09, 0x00, 0x00, 0x02, 0x02, 0x01, 0x00, 0x02, 0x05, 0x05, 0x00, 0x03, 0x07, 0x01, 0x01
        /*0010*/ 	.byte	0x02, 0x03, 0x00, 0x00, 0x02, 0x06, 0x01, 0x00, 0x04, 0x0b, 0x08, 0x00, 0x09, 0x00, 0x00, 0x00
        /*0020*/ 	.byte	0x00, 0x00, 0x00, 0x00


//--------------------- .nv.info._Z17stencil_1d_sharedPiS_i --------------------------
	.section	.nv.info._Z17stencil_1d_sharedPiS_i,"",@"SHT_CUDA_INFO"
	.sectionflags	@""
	.align	4


	//----- nvinfo : EIATTR_CUDA_API_VERSION
	.align		4
        /*0000*/ 	.byte	0x04, 0x37
        /*0002*/ 	.short	(.L_13 - .L_12)
.L_12:
        /*0004*/ 	.word	0x00000082


	//----- nvinfo : EIATTR_KPARAM_INFO
	.align		4
.L_13:
        /*0008*/ 	.byte	0x04, 0x17
        /*000a*/ 	.short	(.L_15 - .L_14)
.L_14:
        /*000c*/ 	.word	0x00000000
        /*0010*/ 	.short	0x0002
        /*0012*/ 	.short	0x0010
        /*0014*/ 	.byte	0x00, 0xf0, 0x11, 0x00


	//----- nvinfo : EIATTR_KPARAM_INFO
	.align		4
.L_15:
        /*0018*/ 	.byte	0x04, 0x17
        /*001a*/ 	.short	(.L_17 - .L_16)
.L_16:
        /*001c*/ 	.word	0x00000000
        /*0020*/ 	.short	0x0001
        /*0022*/ 	.short	0x0008
        /*0024*/ 	.byte	0x00, 0xf5, 0x21, 0x00


	//----- nvinfo : EIATTR_KPARAM_INFO
	.align		4
.L_17:
        /*0028*/ 	.byte	0x04, 0x17
        /*002a*/ 	.short	(.L_19 - .L_18)
.L_18:
        /*002c*/ 	.word	0x00000000
        /*0030*/ 	.short	0x0000
        /*0032*/ 	.short	0x0000
        /*0034*/ 	.byte	0x00, 0xf5, 0x21, 0x00


	//----- nvinfo : EIATTR_SPARSE_MMA_MASK
	.align		4
.L_19:
        /*0038*/ 	.byte	0x03, 0x50
        /*003a*/ 	.short	0x0000


	//----- nvinfo : EIATTR_MAXREG_COUNT
	.align		4
        /*003c*/ 	.byte	0x03, 0x1b
        /*003e*/ 	.short	0x00ff


	//----- nvinfo : EIATTR_NUM_BARRIERS
	.align		4
        /*0040*/ 	.byte	0x02, 0x4c
        /*0042*/ 	.byte	0x01
	.zero		1


	//----- nvinfo : EIATTR_MERCURY_ISA_VERSION
	.align		4
        /*0044*/ 	.byte	0x03, 0x5f
        /*0046*/ 	.short	0x0101


	//----- nvinfo : EIATTR_VRC_CTA_INIT_COUNT
	.align		4
        /*0048*/ 	.byte	0x02, 0x4a
	.zero		1
	.zero		1


	//----- nvinfo : EIATTR_EXIT_INSTR_OFFSETS
	.align		4
        /*004c*/ 	.byte	0x04, 0x1c
        /*004e*/ 	.short	(.L_21 - .L_20)


	//   ....[0]....
.L_20:
        /*0050*/ 	.word	0x00000230


	//   ....[1]....
        /*0054*/ 	.word	0x000002d0


	//----- nvinfo : EIATTR_CRS_STACK_SIZE
	.align		4
.L_21:
        /*0058*/ 	.byte	0x04, 0x1e
        /*005a*/ 	.short	(.L_23 - .L_22)
.L_22:
        /*005c*/ 	.word	0x00000000


	//----- nvinfo : EIATTR_CBANK_PARAM_SIZE
	.align		4
.L_23:
        /*0060*/ 	.byte	0x03, 0x19
        /*0062*/ 	.short	0x0014


	//----- nvinfo : EIATTR_PARAM_CBANK
	.align		4
        /*0064*/ 	.byte	0x04, 0x0a
        /*0066*/ 	.short	(.L_25 - .L_24)
	.align		4
.L_24:
        /*0068*/ 	.word	index@(.nv.constant0._Z17stencil_1d_sharedPiS_i)
        /*006c*/ 	.short	0x0380
        /*006e*/ 	.short	0x0014


	//----- nvinfo : EIATTR_SW_WAR
	.align		4
.L_25:
        /*0070*/ 	.byte	0x04, 0x36
        /*0072*/ 	.short	(.L_27 - .L_26)
.L_26:
        /*0074*/ 	.word	0x00000008
.L_27:


//--------------------- .nv.info._Z21stencil_1d_not_sharedPiS_i --------------------------
	.section	.nv.info._Z21stencil_1d_not_sharedPiS_i,"",@"SHT_CUDA_INFO"
	.sectionflags	@""
	.align	4


	//----- nvinfo : EIATTR_CUDA_API_VERSION
	.align		4
        /*0000*/ 	.byte	0x04, 0x37
        /*0002*/ 	.short	(.L_29 - .L_28)
.L_28:
        /*0004*/ 	.word	0x00000082


	//----- nvinfo : EIATTR_KPARAM_INFO
	.align		4
.L_29:
        /*0008*/ 	.byte	0x04, 0x17
        /*000a*/ 	.short	(.L_31 - .L_30)
.L_30:
        /*000c*/ 	.word	0x00000000
        /*0010*/ 	.short	0x0002
        /*0012*/ 	.short	0x0010
        /*0014*/ 	.byte	0x00, 0xf0, 0x11, 0x00


	//----- nvinfo : EIATTR_KPARAM_INFO
	.align		4
.L_31:
        /*0018*/ 	.byte	0x04, 0x17
        /*001a*/ 	.short	(.L_33 - .L_32)
.L_32:
        /*001c*/ 	.word	0x00000000
        /*0020*/ 	.short	0x0001
        /*0022*/ 	.short	0x0008
        /*0024*/ 	.byte	0x00, 0xf5, 0x21, 0x00


	//----- nvinfo : EIATTR_KPARAM_INFO
	.align		4
.L_33:
        /*0028*/ 	.byte	0x04, 0x17
        /*002a*/ 	.short	(.L_35 - .L_34)
.L_34:
        /*002c*/ 	.word	0x00000000
        /*0030*/ 	.short	0x0000
        /*0032*/ 	.short	0x0000
        /*0034*/ 	.byte	0x00, 0xf5, 0x21, 0x00


	//----- nvinfo : EIATTR_SPARSE_MMA_MASK
	.align		4
.L_35:
        /*0038*/ 	.byte	0x03, 0x50
        /*003a*/ 	.short	0x0000


	//----- nvinfo : EIATTR_MAXREG_COUNT
	.align		4
        /*003c*/ 	.byte	0x03, 0x1b
        /*003e*/ 	.short	0x00ff


	//----- nvinfo : EIATTR_MERCURY_ISA_VERSION
	.align		4
        /*0040*/ 	.byte	0x03, 0x5f
        /*0042*/ 	.short	0x0101


	//----- nvinfo : EIATTR_VRC_CTA_INIT_COUNT
	.align		4
        /*0044*/ 	.byte	0x02, 0x4a
	.zero		1
	.zero		1


	//----- nvinfo : EIATTR_EXIT_INSTR_OFFSETS
	.align		4
        /*0048*/ 	.byte	0x04, 0x1c
        /*004a*/ 	.short	(.L_37 - .L_36)


	//   ....[0]....
.L_36:
        /*004c*/ 	.word	0x00000090


	//   ....[1]....
        /*0050*/ 	.word	0x00000180


	//----- nvinfo : EIATTR_CBANK_PARAM_SIZE
	.align		4
.L_37:
        /*0054*/ 	.byte	0x03, 0x19
        /*0056*/ 	.short	0x0014


	//----- nvinfo : EIATTR_PARAM_CBANK
	.align		4
        /*0058*/ 	.byte	0x04, 0x0a
        /*005a*/ 	.short	(.L_39 - .L_38)
	.align		4
.L_38:
        /*005c*/ 	.word	index@(.nv.constant0._Z21stencil_1d_not_sharedPiS_i)
        /*0060*/ 	.short	0x0380
        /*0062*/ 	.short	0x0014


	//----- nvinfo : EIATTR_SW_WAR
	.align		4
.L_39:
        /*0064*/ 	.byte	0x04, 0x36
        /*0066*/ 	.short	(.L_41 - .L_40)
.L_40:
        /*0068*/ 	.word	0x00000008
.L_41:


//--------------------- .nv.callgraph             --------------------------
	.section	.nv.callgraph,"",@"SHT_CUDA_CALLGRAPH"
	.align	4
	.sectionentsize	8
	.align		4
        /*0000*/ 	.word	0x00000000
	.align		4
        /*0004*/ 	.word	0xffffffff
	.align		4
        /*0008*/ 	.word	0x00000000
	.align		4
        /*000c*/ 	.word	0xfffffffe
	.align		4
        /*0010*/ 	.word	0x00000000
	.align		4
        /*0014*/ 	.word	0xfffffffd
	.align		4
        /*0018*/ 	.word	0x00000000
	.align		4
        /*001c*/ 	.word	0xfffffffc


//--------------------- .text._Z17stencil_1d_sharedPiS_i --------------------------
	.section	.text._Z17stencil_1d_sharedPiS_i,"ax",@progbits
	.align	128
        .global         _Z17stencil_1d_sharedPiS_i
        .type           _Z17stencil_1d_sharedPiS_i,@function
        .size           _Z17stencil_1d_sharedPiS_i,(.L_x_4 - _Z17stencil_1d_sharedPiS_i)
        .other          _Z17stencil_1d_sharedPiS_i,@"STO_CUDA_ENTRY STV_DEFAULT"
_Z17stencil_1d_sharedPiS_i:
.text._Z17stencil_1d_sharedPiS_i:
[----:B------:R-:W-:Y:S01]  /*0000*/  LDC R1, c[0x0][0x37c] ;  /* 0x0000df00ff017b82 */ /* 0x000fe20000000800 */
[----:B------:R-:W0:Y:S07]  /*0010*/  S2R R3, SR_TID.X ;  /* 0x0000000000037919 */ /* 0x000e2e0000002100 */
[----:B------:R-:W0:Y:S01]  /*0020*/  S2UR UR4, SR_CTAID.X ;  /* 0x00000000000479c3 */ /* 0x000e220000002500 */
[----:B------:R-:W1:Y:S01]  /*0030*/  LDCU UR8, c[0x0][0x390] ;  /* 0x00007200ff0877ac */ /* 0x000e620008000800 */
[----:B------:R-:W-:Y:S01]  /*0040*/  BSSY.RECONVERGENT B0, `(.L_x_0) ;  /* 0x000001a000007945 */ /* 0x000fe20003800200 */
[----:B------:R-:W2:Y:S05]  /*0050*/  LDCU.64 UR6, c[0x0][0x358] ;  /* 0x00006b00ff0677ac */ /* 0x000eaa0008000a00 */
[----:B------:R-:W0:Y:S08]  /*0060*/  LDC R2, c[0x0][0x360] ;  /* 0x0000d800ff027b82 */ /* 0x000e300000000800 */
[----:B------:R-:W3:Y:S01]  /*0070*/  S2UR UR5, SR_CgaCtaId ;  /* 0x00000000000579c3 */ /* 0x000ee20000008800 */
[----:B0-----:R-:W-:Y:S01]  /*0080*/  IMAD R7, R2, UR4, R3 ;  /* 0x0000000402077c24 */ /* 0x001fe2000f8e0203 */
[----:B------:R-:W-:-:S04]  /*0090*/  UMOV UR4, 0x400 ;  /* 0x0000040000047882 */ /* 0x000fc80000000000 */
[----:B-1----:R-:W-:Y:S01]  /*00a0*/  ISETP.GE.AND P0, PT, R7, UR8, PT ;  /* 0x0000000807007c0c */ /* 0x002fe2000bf06270 */
[----:B---3--:R-:W-:-:S06]  /*00b0*/  ULEA UR4, UR5, UR4, 0x18 ;  /* 0x0000000405047291 */ /* 0x008fcc000f8ec0ff */
[----:B------:R-:W-:-:S06]  /*00c0*/  LEA R0, R3, UR4, 0x2 ;  /* 0x0000000403007c11 */ /* 0x000fcc000f8e10ff */
[----:B--2---:R-:W-:Y:S05]  /*00d0*/  @P0 BRA `(.L_x_1) ;  /* 0x0000000000400947 */ /* 0x004fea0003800000 */
[----:B------:R-:W0:Y:S01]  /*00e0*/  LDC.64 R4, c[0x0][0x380] ;  /* 0x0000e000ff047b82 */ /* 0x000e220000000a00 */
[----:B------:R-:W-:Y:S01]  /*00f0*/  ISETP.GE.AND P0, PT, R7, 0x1, PT ;  /* 0x000000010700780c */ /* 0x000fe20003f06270 */
[----:B------:R-:W-:Y:S01]  /*0100*/  UIADD3 UR5, UPT, UPT, UR8, -0x1, URZ ;  /* 0xffffffff08057890 */ /* 0x000fe2000fffe0ff */
[----:B------:R-:W-:Y:S02]  /*0110*/  VIADD R2, R2, 0xffffffff ;  /* 0xffffffff02027836 */ /* 0x000fe40000000000 */
[----:B------:R-:W-:-:S03]  /*0120*/  ISETP.NE.OR P0, PT, R3, RZ, !P0 ;  /* 0x000000ff0300720c */ /* 0x000fc60004705670 */
[----:B------:R-:W-:-:S04]  /*0130*/  ISETP.GE.AND P1, PT, R7, UR5, PT ;  /* 0x0000000507007c0c */ /* 0x000fc8000bf26270 */
[----:B------:R-:W-:-:S06]  /*0140*/  ISETP.NE.OR P1, PT, R3, R2, P1 ;  /* 0x000000020300720c */ /* 0x000fcc0000f25670 */
[C---:B------:R-:W-:Y:S02]  /*0150*/  @!P0 VIADD R9, R7.reuse, 0xffffffff ;  /* 0xffffffff07098836 */ /* 0x040fe40000000000 */
[----:B0-----:R-:W-:-:S04]  /*0160*/  IMAD.WIDE R2, R7, 0x4, R4 ;  /* 0x0000000407027825 */ /* 0x001fc800078e0204 */
[----:B------:R-:W-:Y:S01]  /*0170*/  @!P0 IMAD.WIDE.U32 R4, R9, 0x4, R4 ;  /* 0x0000000409048825 */ /* 0x000fe200078e0004 */
[----:B------:R-:W2:Y:S04]  /*0180*/  @!P1 LDG.E R11, desc[UR6][R2.64+0x4] ;  /* 0x00000406020b9981 */ /* 0x000ea8000c1e1900 */
[----:B------:R-:W3:Y:S04]  /*0190*/  LDG.E R9, desc[UR6][R2.64] ;  /* 0x0000000602097981 */ /* 0x000ee8000c1e1900 */
[----:B------:R-:W4:Y:S04]  /*01a0*/  @!P0 LDG.E R4, desc[UR6][R4.64] ;  /* 0x0000000604048981 */ /* 0x000f28000c1e1900 */
[----:B---3--:R0:W-:Y:S04]  /*01b0*/  STS [R0+0x4], R9 ;  /* 0x0000040900007388 */ /* 0x0081e80000000800 */
[----:B----4-:R0:W-:Y:S04]  /*01c0*/  @!P0 STS [UR4], R4 ;  /* 0x00000004ff008988 */ /* 0x0101e80008000804 */
[----:B--2---:R0:W-:Y:S02]  /*01d0*/  @!P1 STS [R0+0x8], R11 ;  /* 0x0000080b00009388 */ /* 0x0041e40000000800 */
.L_x_1:
[----:B------:R-:W-:Y:S05]  /*01e0*/  BSYNC.RECONVERGENT B0 ;  /* 0x0000000000007941 */ /* 0x000fea0003800200 */
.L_x_0:
[----:B------:R-:W-:Y:S01]  /*01f0*/  BAR.SYNC.DEFER_BLOCKING 0x0 ;  /* 0x0000000000007b1d */ /* 0x000fe20000010000 */
[----:B------:R-:W-:-:S06]  /*0200*/  UIADD3 UR5, UPT, UPT, UR8, -0x1, URZ ;  /* 0xffffffff08057890 */ /* 0x000fcc000fffe0ff */
[----:B------:R-:W-:-:S04]  /*0210*/  ISETP.GE.AND P0, PT, R7, UR5, PT ;  /* 0x0000000507007c0c */ /* 0x000fc8000bf06270 */
[----:B------:R-:W-:-:S13]  /*0220*/  ISETP.LT.OR P0, PT, R7, 0x1, P0 ;  /* 0x000000010700780c */ /* 0x000fda0000701670 */
[----:B------:R-:W-:Y:S05]  /*0230*/  @P0 EXIT ;  /* 0x000000000000094d */ /* 0x000fea0003800000 */
[----:B0-----:R-:W-:Y:S01]  /*0240*/  LDS R4, [R0] ;  /* 0x0000000000047984 */ /* 0x001fe20000000800 */
[----:B------:R-:W0:Y:S03]  /*0250*/  LDC.64 R2, c[0x0][0x388] ;  /* 0x0000e200ff027b82 */ /* 0x000e260000000a00 */
[----:B------:R-:W-:Y:S04]  /*0260*/  LDS R5, [R0+0x4] ;  /* 0x0000040000057984 */ /* 0x000fe80000000800 */
[----:B------:R-:W1:Y:S01]  /*0270*/  LDS R6, [R0+0x8] ;  /* 0x0000080000067984 */ /* 0x000e620000000800 */
[----:B0-----:R-:W-:Y:S01]  /*0280*/  IMAD.WIDE.U32 R2, R7, 0x4, R2 ;  /* 0x0000000407027825 */ /* 0x001fe200078e0002 */
[----:B-1----:R-:W-:-:S05]  /*0290*/  IADD3 R4, PT, PT, R6, R5, R4 ;  /* 0x0000000506047210 */ /* 0x002fca0007ffe004 */
[----:B------:R-:W-:-:S05]  /*02a0*/  IMAD.HI R4, R4, 0x55555556, RZ ;  /* 0x5555555604047827 */ /* 0x000fca00078e02ff */
[----:B------:R-:W-:-:S05]  /*02b0*/  LEA.HI R5, R4, R4, RZ, 0x1 ;  /* 0x0000000404057211 */ /* 0x000fca00078f08ff */
[----:B------:R-:W-:Y:S01]  /*02c0*/  STG.E desc[UR6][R2.64], R5 ;  /* 0x0000000502007986 */ /* 0x000fe2000c101906 */
[----:B------:R-:W-:Y:S05]  /*02d0*/  EXIT ;  /* 0x000000000000794d */ /* 0x000fea0003800000 */
.L_x_2:
[----:B------:R-:W-:-:S00]  /*02e0*/  BRA `(.L_x_2) ;  /* 0xfffffffc00fc7947 */ /* 0x000fc0000383ffff */
[----:B------:R-:W-:-:S00]  /*02f0*/  NOP ;  /* 0x0000000000007918 */ /* 0x000fc00000000000 */
        /* <DEDUP_REMOVED lines=8> */
.L_x_4:


//--------------------- .text._Z21stencil_1d_not_sharedPiS_i --------------------------
	.section	.text._Z21stencil_1d_not_sharedPiS_i,"ax",@progbits
	.align	128
        .global         _Z21stencil_1d_not_sharedPiS_i
        .type           _Z21stencil_1d_not_sharedPiS_i,@function
        .size           _Z21stencil_1d_not_sharedPiS_i,(.L_x_5 - _Z21stencil_1d_not_sharedPiS_i)
        .other          _Z21stencil_1d_not_sharedPiS_i,@"STO_CUDA_ENTRY STV_DEFAULT"
_Z21stencil_1d_not_sharedPiS_i:
.text._Z21stencil_1d_not_sharedPiS_i:
[----:B------:R-:W-:Y:S01]  /*0000*/  LDC R1, c[0x0][0x37c] ;  /* 0x0000df00ff017b82 */ /* 0x000fe20000000800 */
[----:B------:R-:W0:Y:S07]  /*0010*/  S2R R9, SR_TID.X ;  /* 0x0000000000097919 */ /* 0x000e2e0000002100 */
[----:B------:R-:W0:Y:S01]  /*0020*/  S2UR UR5, SR_CTAID.X ;  /* 0x00000000000579c3 */ /* 0x000e220000002500 */
[----:B------:R-:W1:Y:S07]  /*0030*/  LDCU UR4, c[0x0][0x390] ;  /* 0x00007200ff0477ac */ /* 0x000e6e0008000800 */
[----:B------:R-:W0:Y:S01]  /*0040*/  LDC R0, c[0x0][0x360] ;  /* 0x0000d800ff007b82 */ /* 0x000e220000000800 */
[----:B-1----:R-:W-:Y:S01]  /*0050*/  UIADD3 UR4, UPT, UPT, UR4, -0x1, URZ ;  /* 0xffffffff04047890 */ /* 0x002fe2000fffe0ff */
[----:B0-----:R-:W-:-:S05]  /*0060*/  IMAD R9, R0, UR5, R9 ;  /* 0x0000000500097c24 */ /* 0x001fca000f8e0209 */
[----:B------:R-:W-:-:S04]  /*0070*/  ISETP.GE.AND P0, PT, R9, UR4, PT ;  /* 0x0000000409007c0c */ /* 0x000fc8000bf06270 */
[----:B------:R-:W-:-:S13]  /*0080*/  ISETP.LT.OR P0, PT, R9, 0x1, P0 ;  /* 0x000000010900780c */ /* 0x000fda0000701670 */
[----:B------:R-:W-:Y:S05]  /*0090*/  @P0 EXIT ;  /* 0x000000000000094d */ /* 0x000fea0003800000 */
[----:B------:R-:W0:Y:S01]  /*00a0*/  LDC.64 R4, c[0x0][0x380] ;  /* 0x0000e000ff047b82 */ /* 0x000e220000000a00 */
[----:B------:R-:W1:Y:S01]  /*00b0*/  LDCU.64 UR4, c[0x0][0x358] ;  /* 0x00006b00ff0477ac */ /* 0x000e620008000a00 */
[----:B------:R-:W-:-:S06]  /*00c0*/  IADD3 R3, PT, PT, R9, -0x1, RZ ;  /* 0xffffffff09037810 */ /* 0x000fcc0007ffe0ff */
[----:B------:R-:W2:Y:S01]  /*00d0*/  LDC.64 R6, c[0x0][0x388] ;  /* 0x0000e200ff067b82 */ /* 0x000ea20000000a00 */
[----:B0-----:R-:W-:-:S04]  /*00e0*/  IMAD.WIDE.U32 R2, R3, 0x4, R4 ;  /* 0x0000000403027825 */ /* 0x001fc800078e0004 */
[C---:B------:R-:W-:Y:S02]  /*00f0*/  IMAD.WIDE.U32 R4, R9.reuse, 0x4, R4 ;  /* 0x0000000409047825 */ /* 0x040fe400078e0004 */
[----:B-1----:R-:W3:Y:S04]  /*0100*/  LDG.E R2, desc[UR4][R2.64] ;  /* 0x0000000402027981 */ /* 0x002ee8000c1e1900 */
[----:B------:R-:W3:Y:S04]  /*0110*/  LDG.E R11, desc[UR4][R4.64] ;  /* 0x00000004040b7981 */ /* 0x000ee8000c1e1900 */
[----:B------:R-:W3:Y:S01]  /*0120*/  LDG.E R0, desc[UR4][R4.64+0x4] ;  /* 0x0000040404007981 */ /* 0x000ee2000c1e1900 */
[----:B--2---:R-:W-:Y:S01]  /*0130*/  IMAD.WIDE.U32 R6, R9, 0x4, R6 ;  /* 0x0000000409067825 */ /* 0x004fe200078e0006 */
[----:B---3--:R-:W-:-:S05]  /*0140*/  IADD3 R0, PT, PT, R0, R11, R2 ;  /* 0x0000000b00007210 */ /* 0x008fca0007ffe002 */
[----:B------:R-:W-:-:S05]  /*0150*/  IMAD.HI R0, R0, 0x55555556, RZ ;  /* 0x5555555600007827 */ /* 0x000fca00078e02ff */
[----:B------:R-:W-:-:S05]  /*0160*/  LEA.HI R9, R0, R0, RZ, 0x1 ;  /* 0x0000000000097211 */ /* 0x000fca00078f08ff */
[----:B------:R-:W-:Y:S01]  /*0170*/  STG.E desc[UR4][R6.64], R9 ;  /* 0x0000000906007986 */ /* 0x000fe2000c101904 */
[----:B------:R-:W-:Y:S05]  /*0180*/  EXIT ;  /* 0x000000000000794d */ /* 0x000fea0003800000 */
.L_x_3:
        /* <DEDUP_REMOVED lines=15> */
.L_x_5:


//--------------------- .nv.shared._Z17stencil_1d_sharedPiS_i --------------------------
	.section	.nv.shared._Z17stencil_1d_sharedPiS_i,"aw",@nobits
	.sectionflags	@""
	.align	16
	.zero		1024


//--------------------- .nv.shared.reserved.0     --------------------------
	.section	.nv.shared.reserved.0,"aw",@nobits
	.weak		__nv_reservedSMEM_offset_0_alias
	.size		__nv_reservedSMEM_offset_0_alias, 0, 64
	.other		__nv_reservedSMEM_offset_0_alias,@"STO_CUDA_RESERVED_SHARED STV_DEFAULT"
__nv_reservedSMEM_offset_0_alias:
	.zero		0
	.zero		64


//--------------------- .nv.shared._Z21stencil_1d_not_sharedPiS_i --------------------------
	.section	.nv.shared._Z21stencil_1d_not_sharedPiS_i,"aw",@nobits
	.sectionflags	@""
	.align	16
	.zero		1024


//--------------------- .nv.constant0._Z17stencil_1d_sharedPiS_i --------------------------
	.section	.nv.constant0._Z17stencil_1d_sharedPiS_i,"a",@progbits
	.sectionflags	@""
	.align	4
.nv.constant0._Z17stencil_1d_sharedPiS_i:
	.zero		916


//--------------------- .nv.constant0._Z21stencil_1d_not_sharedPiS_i --------------------------
	.section	.nv.constant0._Z21stencil_1d_not_sharedPiS_i,"a",@progbits
	.sectionflags	@""
	.align	4
.nv.constant0._Z21stencil_1d_not_sharedPiS_i:
	.zero		916


//--------------------- SYMBOLS --------------------------

	.type		.nv.reservedSmem.offset0,@object
	.size		.nv.reservedSmem.offset0,0x4
	.type		.nv.reservedSmem.cap,@object
	.size		.nv.reservedSmem.cap,0x4
